//
// Generated by NVIDIA NVVM Compiler
//
// Compiler Build ID: CL-36424714
// Cuda compilation tools, release 13.0, V13.0.88
// Based on NVVM 20.0.0
//

.version 9.0
.target sm_100
.address_size 64

	// .globl	_Z18cuda_matmul_kernelPdS_S_

.visible .entry _Z18cuda_matmul_kernelPdS_S_(
	.param .u64 .ptr .align 1 _Z18cuda_matmul_kernelPdS_S__param_0,
	.param .u64 .ptr .align 1 _Z18cuda_matmul_kernelPdS_S__param_1,
	.param .u64 .ptr .align 1 _Z18cuda_matmul_kernelPdS_S__param_2
)
{
	.reg .pred 	%p<5>;
	.reg .b32 	%r<22>;
	.reg .b64 	%rd<32>;
	.reg .b64 	%fd<16>;

	ld.param.u64 	%rd14, [_Z18cuda_matmul_kernelPdS_S__param_0];
	ld.param.u64 	%rd15, [_Z18cuda_matmul_kernelPdS_S__param_1];
	ld.param.u64 	%rd16, [_Z18cuda_matmul_kernelPdS_S__param_2];
	mov.u32 	%r8, %tid.x;
	mov.u32 	%r9, %ntid.x;
	mov.u32 	%r10, %ctaid.x;
	mad.lo.s32 	%r1, %r9, %r10, %r8;
	mov.u32 	%r11, %tid.y;
	mov.u32 	%r12, %ntid.y;
	mov.u32 	%r13, %ctaid.y;
	mad.lo.s32 	%r14, %r12, %r13, %r11;
	setp.gt.s32 	%p1, %r1, 999;
	setp.gt.u32 	%p2, %r14, 1999;
	or.pred  	%p3, %p1, %p2;
	@%p3 bra 	$L__BB0_4;
	cvta.to.global.u64 	%rd17, %rd16;
	mul.lo.s32 	%r20, %r1, 1500;
	add.s32 	%r16, %r14, 2000;
	mul.wide.u32 	%rd18, %r16, 8;
	add.s64 	%rd31, %rd17, %rd18;
	add.s32 	%r17, %r14, 4000;
	mul.wide.u32 	%rd19, %r17, 8;
	add.s64 	%rd30, %rd17, %rd19;
	add.s32 	%r18, %r14, 6000;
	mul.wide.u32 	%rd20, %r18, 8;
	add.s64 	%rd29, %rd17, %rd20;
	mul.wide.u32 	%rd21, %r14, 8;
	add.s64 	%rd28, %rd17, %rd21;
	cvta.to.global.u64 	%rd22, %rd15;
	add.s64 	%rd5, %rd22, 16;
	mov.f64 	%fd15, 0d0000000000000000;
	mov.b32 	%r21, 0;
$L__BB0_2:
	mul.wide.s32 	%rd23, %r20, 8;
	add.s64 	%rd24, %rd5, %rd23;
	ld.global.f64 	%fd4, [%rd24+-16];
	ld.global.f64 	%fd5, [%rd28];
	fma.rn.f64 	%fd6, %fd4, %fd5, %fd15;
	ld.global.f64 	%fd7, [%rd24+-8];
	ld.global.f64 	%fd8, [%rd31];
	fma.rn.f64 	%fd9, %fd7, %fd8, %fd6;
	ld.global.f64 	%fd10, [%rd24];
	ld.global.f64 	%fd11, [%rd30];
	fma.rn.f64 	%fd12, %fd10, %fd11, %fd9;
	ld.global.f64 	%fd13, [%rd24+8];
	ld.global.f64 	%fd14, [%rd29];
	fma.rn.f64 	%fd15, %fd13, %fd14, %fd12;
	add.s32 	%r21, %r21, 4;
	add.s64 	%rd31, %rd31, 64000;
	add.s64 	%rd30, %rd30, 64000;
	add.s64 	%rd29, %rd29, 64000;
	add.s64 	%rd28, %rd28, 64000;
	add.s32 	%r20, %r20, 4;
	setp.ne.s32 	%p4, %r21, 1500;
	@%p4 bra 	$L__BB0_2;
	mad.lo.s32 	%r19, %r1, 2000, %r14;
	cvta.to.global.u64 	%rd25, %rd14;
	mul.wide.s32 	%rd26, %r19, 8;
	add.s64 	%rd27, %rd25, %rd26;
	st.global.f64 	[%rd27], %fd15;
$L__BB0_4:
	ret;

}


// ===== COMPILED SASS (sm_100) =====

	.target	sm_100

	.elftype	@"ET_EXEC"


//--------------------- .note.nv.tkinfo           --------------------------
	.section	.note.nv.tkinfo,"",@"SHT_NOTE"
	.sectionflags	@"SHF_NOTE_NV_TKINFO"
	.tkinfo
        /*0018*/ 	.word	0x00000002
        /*0030*/ 	.string	""
        /*0030*/ 	.string	"ptxas"
        /*0030*/ 	.string	"Cuda compilation tools, release 13.0, V13.0.88"
        /*0030*/ 	.string	"Build cuda_13.0.r13.0/compiler.36424714_0"
        /*0030*/ 	.string	"-arch sm_100 -m 64 "



//--------------------- .note.nv.cuinfo           --------------------------
	.section	.note.nv.cuinfo,"",@"SHT_NOTE"
	.sectionflags	@"SHF_NOTE_NV_CUINFO"
        /*0018*/ 	.short	0x0002
        /*001a*/ 	.short	0x0064
        /*001c*/ 	.short	0x0082
	.zero		2


//--------------------- .nv.info                  --------------------------
	.section	.nv.info,"",@"SHT_CUDA_INFO"
	.align	4


	//----- nvinfo : EIATTR_REGCOUNT
	.align		4
        /*0000*/ 	.byte	0x04, 0x2f
        /*0002*/ 	.short	(.L_1 - .L_0)
	.align		4
.L_0:
        /*0004*/ 	.word	index@(_Z18cuda_matmul_kernelPdS_S_)
        /*0008*/ 	.word	0x0000001e


	//----- nvinfo : EIATTR_FRAME_SIZE
	.align		4
.L_1:
        /*000c*/ 	.byte	0x04, 0x11
        /*000e*/ 	.short	(.L_3 - .L_2)
	.align		4
.L_2:
        /*0010*/ 	.word	index@(_Z18cuda_matmul_kernelPdS_S_)
        /*0014*/ 	.word	0x00000000


	//----- nvinfo : EIATTR_MIN_STACK_SIZE
	.align		4
.L_3:
        /*0018*/ 	.byte	0x04, 0x12
        /*001a*/ 	.short	(.L_5 - .L_4)
	.align		4
.L_4:
        /*001c*/ 	.word	index@(_Z18cuda_matmul_kernelPdS_S_)
        /*0020*/ 	.word	0x00000000
.L_5:


//--------------------- .nv.compat                --------------------------
	.section	.nv.compat,"",@"SHT_CUDA_COMPAT_INFO"
	.align	4
        /*0000*/ 	.byte	0x02, 0x09, 0x00, 0x00, 0x02, 0x02, 0x01, 0x00, 0x02, 0x05, 0x05, 0x00, 0x03, 0x07, 0x01, 0x01
        /*0010*/ 	.byte	0x02, 0x03, 0x00, 0x00, 0x02, 0x06, 0x01, 0x00, 0x04, 0x0b, 0x08, 0x00, 0x01, 0x00, 0x00, 0x00
        /*0020*/ 	.byte	0x00, 0x00, 0x00, 0x00


//--------------------- .nv.info._Z18cuda_matmul_kernelPdS_S_ --------------------------
	.section	.nv.info._Z18cuda_matmul_kernelPdS_S_,"",@"SHT_CUDA_INFO"
	.sectionflags	@""
	.align	4


	//----- nvinfo : EIATTR_CUDA_API_VERSION
	.align		4
        /*0000*/ 	.byte	0x04, 0x37
        /*0002*/ 	.short	(.L_7 - .L_6)
.L_6:
        /*0004*/ 	.word	0x00000082


	//----- nvinfo : EIATTR_KPARAM_INFO
	.align		4
.L_7:
        /*0008*/ 	.byte	0x04, 0x17
        /*000a*/ 	.short	(.L_9 - .L_8)
.L_8:
        /*000c*/ 	.word	0x00000000
        /*0010*/ 	.short	0x0002
        /*0012*/ 	.short	0x0010
        /*0014*/ 	.byte	0x00, 0xf5, 0x21, 0x00


	//----- nvinfo : EIATTR_KPARAM_INFO
	.align		4
.L_9:
        /*0018*/ 	.byte	0x04, 0x17
        /*001a*/ 	.short	(.L_11 - .L_10)
.L_10:
        /*001c*/ 	.word	0x00000000
        /*0020*/ 	.short	0x0001
        /*0022*/ 	.short	0x0008
        /*0024*/ 	.byte	0x00, 0xf5, 0x21, 0x00


	//----- nvinfo : EIATTR_KPARAM_INFO
	.align		4
.L_11:
        /*0028*/ 	.byte	0x04, 0x17
        /*002a*/ 	.short	(.L_13 - .L_12)
.L_12:
        /*002c*/ 	.word	0x00000000
        /*0030*/ 	.short	0x0000
        /*0032*/ 	.short	0x0000
        /*0034*/ 	.byte	0x00, 0xf5, 0x21, 0x00


	//----- nvinfo : EIATTR_SPARSE_MMA_MASK
	.align		4
.L_13:
        /*0038*/ 	.byte	0x03, 0x50
        /*003a*/ 	.short	0x0000


	//----- nvinfo : EIATTR_MAXREG_COUNT
	.align		4
        /*003c*/ 	.byte	0x03, 0x1b
        /*003e*/ 	.short	0x00ff


	//----- nvinfo : EIATTR_MERCURY_ISA_VERSION
	.align		4
        /*0040*/ 	.byte	0x03, 0x5f
        /*0042*/ 	.short	0x0101


	//----- nvinfo : EIATTR_VRC_CTA_INIT_COUNT
	.align		4
        /*0044*/ 	.byte	0x02, 0x4a
	.zero		1
	.zero		1


	//----- nvinfo : EIATTR_EXIT_INSTR_OFFSETS
	.align		4
        /*0048*/ 	.byte	0x04, 0x1c
        /*004a*/ 	.short	(.L_15 - .L_14)


	//   ....[0]....
.L_14:
        /*004c*/ 	.word	0x000000b0


	//   ....[1]....
        /*0050*/ 	.word	0x00001000


	//----- nvinfo : EIATTR_CBANK_PARAM_SIZE
	.align		4
.L_15:
        /*0054*/ 	.byte	0x03, 0x19
        /*0056*/ 	.short	0x0018


	//----- nvinfo : EIATTR_PARAM_CBANK
	.align		4
        /*0058*/ 	.byte	0x04, 0x0a
        /*005a*/ 	.short	(.L_17 - .L_16)
	.align		4
.L_16:
        /*005c*/ 	.word	index@(.nv.constant0._Z18cuda_matmul_kernelPdS_S_)
        /*0060*/ 	.short	0x0380
        /*0062*/ 	.short	0x0018


	//----- nvinfo : EIATTR_SW_WAR
	.align		4
.L_17:
        /*0064*/ 	.byte	0x04, 0x36
        /*0066*/ 	.short	(.L_19 - .L_18)
.L_18:
        /*0068*/ 	.word	0x00000008
.L_19:


//--------------------- .nv.callgraph             --------------------------
	.section	.nv.callgraph,"",@"SHT_CUDA_CALLGRAPH"
	.align	4
	.sectionentsize	8
	.align		4
        /*0000*/ 	.word	0x00000000
	.align		4
        /*0004*/ 	.word	0xffffffff
	.align		4
        /*0008*/ 	.word	0x00000000
	.align		4
        /*000c*/ 	.word	0xfffffffe
	.align		4
        /*0010*/ 	.word	0x00000000
	.align		4
        /*0014*/ 	.word	0xfffffffd
	.align		4
        /*0018*/ 	.word	0x00000000
	.align		4
        /*001c*/ 	.word	0xfffffffc


//--------------------- .text._Z18cuda_matmul_kernelPdS_S_ --------------------------
	.section	.text._Z18cuda_matmul_kernelPdS_S_,"ax",@progbits
	.align	128
        .global         _Z18cuda_matmul_kernelPdS_S_
        .type           _Z18cuda_matmul_kernelPdS_S_,@function
        .size           _Z18cuda_matmul_kernelPdS_S_,(.L_x_2 - _Z18cuda_matmul_kernelPdS_S_)
        .other          _Z18cuda_matmul_kernelPdS_S_,@"STO_CUDA_ENTRY STV_DEFAULT"
_Z18cuda_matmul_kernelPdS_S_:
.text._Z18cuda_matmul_kernelPdS_S_:
[----:B------:R-:W-:Y:S01]  /*0000*/  LDC R1, c[0x0][0x37c] ;  /* 0x0000df00ff017b82 */ /* 0x000fe20000000800 */
[----:B------:R-:W0:Y:S01]  /*0010*/  S2R R0, SR_TID.Y ;  /* 0x0000000000007919 */ /* 0x000e220000002200 */
[----:B------:R-:W1:Y:S01]  /*0020*/  LDCU UR4, c[0x0][0x360] ;  /* 0x00006c00ff0477ac */ /* 0x000e620008000800 */
[----:B------:R-:W0:Y:S01]  /*0030*/  S2R R5, SR_CTAID.Y ;  /* 0x0000000000057919 */ /* 0x000e220000002600 */
[----:B------:R-:W0:Y:S01]  /*0040*/  LDCU UR5, c[0x0][0x364] ;  /* 0x00006c80ff0577ac */ /* 0x000e220008000800 */
[----:B------:R-:W1:Y:S01]  /*0050*/  S2R R3, SR_TID.X ;  /* 0x0000000000037919 */ /* 0x000e620000002100 */
[----:B------:R-:W1:Y:S01]  /*0060*/  S2R R2, SR_CTAID.X ;  /* 0x0000000000027919 */ /* 0x000e620000002500 */
[----:B0-----:R-:W-:-:S05]  /*0070*/  IMAD R0, R5, UR5, R0 ;  /* 0x0000000505007c24 */ /* 0x001fca000f8e0200 */
[----:B------:R-:W-:Y:S01]  /*0080*/  ISETP.GT.U32.AND P0, PT, R0, 0x7cf, PT ;  /* 0x000007cf0000780c */ /* 0x000fe20003f04070 */
[----:B-1----:R-:W-:-:S05]  /*0090*/  IMAD R3, R2, UR4, R3 ;  /* 0x0000000402037c24 */ /* 0x002fca000f8e0203 */
[----:B------:R-:W-:-:S13]  /*00a0*/  ISETP.GT.OR P0, PT, R3, 0x3e7, P0 ;  /* 0x000003e70300780c */ /* 0x000fda0000704670 */
[----:B------:R-:W-:Y:S05]  /*00b0*/  @P0 EXIT ;  /* 0x000000000000094d */ /* 0x000fea0003800000 */
[----:B------:R-:W0:Y:S01]  /*00c0*/  LDCU.64 UR4, c[0x0][0x388] ;  /* 0x00007100ff0477ac */ /* 0x000e220008000a00 */
[----:B------:R-:W1:Y:S01]  /*00d0*/  LDC.64 R10, c[0x0][0x390] ;  /* 0x0000e400ff0a7b82 */ /* 0x000e620000000a00 */
[C---:B------:R-:W-:Y:S01]  /*00e0*/  IADD3 R13, PT, PT, R0.reuse, 0x7d0, RZ ;  /* 0x000007d0000d7810 */ /* 0x040fe20007ffe0ff */
[----:B------:R-:W-:Y:S01]  /*00f0*/  IMAD R2, R3, 0x5dc, RZ ;  /* 0x000005dc03027824 */ /* 0x000fe200078e02ff */
[C---:B------:R-:W-:Y:S02]  /*0100*/  IADD3 R25, PT, PT, R0.reuse, 0xfa0, RZ ;  /* 0x00000fa000197810 */ /* 0x040fe40007ffe0ff */
[----:B------:R-:W-:Y:S02]  /*0110*/  CS2R R18, SRZ ;  /* 0x0000000000127805 */ /* 0x000fe4000001ff00 */
[----:B------:R-:W-:Y:S01]  /*0120*/  IADD3 R5, PT, PT, R0, 0x1770, RZ ;  /* 0x0000177000057810 */ /* 0x000fe20007ffe0ff */
[----:B------:R-:W2:Y:S01]  /*0130*/  LDCU.64 UR6, c[0x0][0x358] ;  /* 0x00006b00ff0677ac */ /* 0x000ea20008000a00 */
[----:B0-----:R-:W-:-:S04]  /*0140*/  UIADD3 UR4, UP0, UPT, UR4, 0x10, URZ ;  /* 0x0000001004047890 */ /* 0x001fc8000ff1e0ff */
[----:B------:R-:W-:Y:S02]  /*0150*/  UIADD3.X UR5, UPT, UPT, URZ, UR5, URZ, UP0, !UPT ;  /* 0x00000005ff057290 */ /* 0x000fe400087fe4ff */
[----:B------:R-:W-:Y:S01]  /*0160*/  MOV R6, UR4 ;  /* 0x0000000400067c02 */ /* 0x000fe20008000f00 */
[--C-:B-1----:R-:W-:Y:S01]  /*0170*/  IMAD.WIDE.U32 R12, R13, 0x8, R10.reuse ;  /* 0x000000080d0c7825 */ /* 0x102fe200078e000a */
[----:B------:R-:W-:Y:S02]  /*0180*/  UMOV UR4, URZ ;  /* 0x000000ff00047c82 */ /* 0x000fe40008000000 */
[----:B------:R-:W-:Y:S01]  /*0190*/  MOV R7, UR5 ;  /* 0x0000000500077c02 */ /* 0x000fe20008000f00 */
[----:B------:R-:W-:-:S04]  /*01a0*/  IMAD.WIDE.U32 R24, R25, 0x8, R10 ;  /* 0x0000000819187825 */ /* 0x000fc800078e000a */
[----:B------:R-:W-:-:S04]  /*01b0*/  IMAD.WIDE.U32 R4, R5, 0x8, R10 ;  /* 0x0000000805047825 */ /* 0x000fc800078e000a */
[----:B--2---:R-:W-:-:S07]  /*01c0*/  IMAD.WIDE.U32 R10, R0, 0x8, R10 ;  /* 0x00000008000a7825 */ /* 0x004fce00078e000a */
.L_x_0:
[----:B------:R-:W-:Y:S01]  /*01d0*/  IMAD.WIDE R8, R2, 0x8, R6 ;  /* 0x0000000802087825 */ /* 0x000fe200078e0206 */
[----:B------:R-:W2:Y:S04]  /*01e0*/  LDG.E.64 R20, desc[UR6][R10.64] ;  /* 0x000000060a147981 */ /* 0x000ea8000c1e1b00 */
[----:B------:R-:W2:Y:S04]  /*01f0*/  LDG.E.64 R22, desc[UR6][R8.64+-0x10] ;  /* 0xfffff00608167981 */ /* 0x000ea8000c1e1b00 */
[----:B------:R-:W3:Y:S04]  /*0200*/  LDG.E.64 R14, desc[UR6][R12.64] ;  /* 0x000000060c0e7981 */ /* 0x000ee8000c1e1b00 */
[----:B------:R-:W3:Y:S04]  /*0210*/  LDG.E.64 R16, desc[UR6][R8.64+-0x8] ;  /* 0xfffff80608107981 */ /* 0x000ee8000c1e1b00 */
[----:B------:R-:W4:Y:S01]  /*0220*/  LDG.E.64 R26, desc[UR6][R4.64] ;  /* 0x00000006041a7981 */ /* 0x000f22000c1e1b00 */
[----:B--2---:R-:W-:Y:S01]  /*0230*/  DFMA R18, R22, R20, R18 ;  /* 0x000000141612722b */ /* 0x004fe20000000012 */
[----:B------:R-:W-:Y:S01]  /*0240*/  IMAD.MOV.U32 R20, RZ, RZ, R24 ;  /* 0x000000ffff147224 */ /* 0x000fe200078e0018 */
[----:B------:R-:W-:-:S02]  /*0250*/  MOV R21, R25 ;  /* 0x0000001900157202 */ /* 0x000fc40000000f00 */
[----:B------:R-:W2:Y:S04]  /*0260*/  LDG.E.64 R24, desc[UR6][R8.64] ;  /* 0x0000000608187981 */ /* 0x000ea8000c1e1b00 */
[----:B------:R-:W2:Y:S01]  /*0270*/  LDG.E.64 R22, desc[UR6][R20.64] ;  /* 0x0000000614167981 */ /* 0x000ea2000c1e1b00 */
[----:B---3--:R-:W-:-:S03]  /*0280*/  DFMA R14, R16, R14, R18 ;  /* 0x0000000e100e722b */ /* 0x008fc60000000012 */
[----:B------:R-:W4:Y:S01]  /*0290*/  LDG.E.64 R18, desc[UR6][R8.64+0x8] ;  /* 0x0000080608127981 */ /* 0x000f22000c1e1b00 */
[----:B------:R-:W-:-:S05]  /*02a0*/  IADD3 R17, PT, PT, R2, 0x4, RZ ;  /* 0x0000000402117810 */ /* 0x000fca0007ffe0ff */
[----:B------:R-:W-:Y:S01]  /*02b0*/  IMAD.WIDE R16, R17, 0x8, R6 ;  /* 0x0000000811107825 */ /* 0x000fe200078e0206 */
[----:B------:R-:W3:Y:S01]  /*02c0*/  LDG.E.64 R8, desc[UR6][R20.64+0xfa00] ;  /* 0x00fa000614087981 */ /* 0x000ee2000c1e1b00 */
[----:B--2---:R-:W-:-:S03]  /*02d0*/  DFMA R24, R24, R22, R14 ;  /* 0x000000161818722b */ /* 0x004fc6000000000e */
[----:B------:R-:W2:Y:S04]  /*02e0*/  LDG.E.64 R22, desc[UR6][R10.64+0xfa00] ;  /* 0x00fa00060a167981 */ /* 0x000ea8000c1e1b00 */
[----:B------:R-:W2:Y:S01]  /*02f0*/  LDG.E.64 R14, desc[UR6][R16.64+-0x10] ;  /* 0xfffff006100e7981 */ /* 0x000ea2000c1e1b00 */
[----:B----4-:R-:W-:-:S03]  /*0300*/  DFMA R26, R18, R26, R24 ;  /* 0x0000001a121a722b */ /* 0x010fc60000000018 */
[----:B------:R-:W4:Y:S04]  /*0310*/  LDG.E.64 R24, desc[UR6][R12.64+0xfa00] ;  /* 0x00fa00060c187981 */ /* 0x000f28000c1e1b00 */
[----:B------:R-:W4:Y:S01]  /*0320*/  LDG.E.64 R18, desc[UR6][R16.64+-0x8] ;  /* 0xfffff80610127981 */ /* 0x000f22000c1e1b00 */
[----:B--2---:R-:W-:-:S03]  /*0330*/  DFMA R22, R14, R22, R26 ;  /* 0x000000160e16722b */ /* 0x004fc6000000001a */
[----:B------:R-:W3:Y:S04]  /*0340*/  LDG.E.64 R14, desc[UR6][R16.64] ;  /* 0x00000006100e7981 */ /* 0x000ee8000c1e1b00 */
[----:B------:R-:W2:Y:S01]  /*0350*/  LDG.E.64 R26, desc[UR6][R16.64+0x8] ;  /* 0x00000806101a7981 */ /* 0x000ea2000c1e1b00 */
[----:B----4-:R-:W-:-:S03]  /*0360*/  DFMA R24, R18, R24, R22 ;  /* 0x000000181218722b */ /* 0x010fc60000000016 */
[----:B------:R-:W2:Y:S01]  /*0370*/  LDG.E.64 R18, desc[UR6][R4.64+0xfa00] ;  /* 0x00fa000604127981 */ /* 0x000ea2000c1e1b00 */
[----:B------:R-:W-:-:S05]  /*0380*/  IADD3 R23, PT, PT, R2, 0x8, RZ ;  /* 0x0000000802177810 */ /* 0x000fca0007ffe0ff */
[----:B------:R-:W-:Y:S01]  /*0390*/  IMAD.WIDE R22, R23, 0x8, R6 ;  /* 0x0000000817167825 */ /* 0x000fe200078e0206 */
[----:B------:R-:W4:Y:S01]  /*03a0*/  LDG.E.64 R16, desc[UR6][R4.64+0x1f400] ;  /* 0x01f4000604107981 */ /* 0x000f22000c1e1b00 */
[----:B---3--:R-:W-:-:S03]  /*03b0*/  DFMA R24, R14, R8, R24 ;  /* 0x000000080e18722b */ /* 0x008fc60000000018 */
[----:B------:R-:W3:Y:S04]  /*03c0*/  LDG.E.64 R14, desc[UR6][R10.64+0x1f400] ;  /* 0x01f400060a0e7981 */ /* 0x000ee8000c1e1b00 */
[----:B------:R-:W3:Y:S01]  /*03d0*/  LDG.E.64 R8, desc[UR6][R22.64+-0x10] ;  /* 0xfffff00616087981 */ /* 0x000ee2000c1e1b00 */
[----:B--2---:R-:W-:-:S03]  /*03e0*/  DFMA R26, R26, R18, R24 ;  /* 0x000000121a1a722b */ /* 0x004fc60000000018 */
[----:B------:R-:W2:Y:S04]  /*03f0*/  LDG.E.64 R24, desc[UR6][R12.64+0x1f400] ;  /* 0x01f400060c187981 */ /* 0x000ea8000c1e1b00 */
[----:B------:R-:W2:Y:S01]  /*0400*/  LDG.E.64 R18, desc[UR6][R22.64+-0x8] ;  /* 0xfffff80616127981 */ /* 0x000ea2000c1e1b00 */
[----:B---3--:R-:W-:-:S03]  /*0410*/  DFMA R26, R8, R14, R26 ;  /* 0x0000000e081a722b */ /* 0x008fc6000000001a */
[----:B------:R-:W3:Y:S04]  /*0420*/  LDG.E.64 R8, desc[UR6][R20.64+0x1f400] ;  /* 0x01f4000614087981 */ /* 0x000ee8000c1e1b00 */
[----:B------:R-:W3:Y:S01]  /*0430*/  LDG.E.64 R14, desc[UR6][R22.64] ;  /* 0x00000006160e7981 */ /* 0x000ee2000c1e1b00 */
[----:B--2---:R-:W-:-:S03]  /*0440*/  DFMA R18, R18, R24, R26 ;  /* 0x000000181212722b */ /* 0x004fc6000000001a */
[----:B------:R-:W4:Y:S01]  /*0450*/  LDG.E.64 R26, desc[UR6][R22.64+0x8] ;  /* 0x00000806161a7981 */ /* 0x000f22000c1e1b00 */
[----:B------:R-:W-:-:S05]  /*0460*/  IADD3 R25, PT, PT, R2, 0xc, RZ ;  /* 0x0000000c02197810 */ /* 0x000fca0007ffe0ff */
[----:B------:R-:W-:Y:S01]  /*0470*/  IMAD.WIDE R24, R25, 0x8, R6 ;  /* 0x0000000819187825 */ /* 0x000fe200078e0206 */
[----:B---3--:R-:W-:Y:S01]  /*0480*/  DFMA R18, R14, R8, R18 ;  /* 0x000000080e12722b */ /* 0x008fe20000000012 */
[----:B------:R-:W2:Y:S04]  /*0490*/  LDG.E.64 R14, desc[UR6][R10.64+0x2ee00] ;  /* 0x02ee00060a0e7981 */ /* 0x000ea8000c1e1b00 */
[----:B------:R-:W2:Y:S03]  /*04a0*/  LDG.E.64 R8, desc[UR6][R24.64+-0x10] ;  /* 0xfffff00618087981 */ /* 0x000ea6000c1e1b00 */
[----:B----4-:R-:W-:Y:S02]  /*04b0*/  DFMA R26, R26, R16, R18 ;  /* 0x000000101a1a722b */ /* 0x010fe40000000012 */
[----:B------:R-:W3:Y:S04]  /*04c0*/  LDG.E.64 R18, desc[UR6][R12.64+0x2ee00] ;  /* 0x02ee00060c127981 */ /* 0x000ee8000c1e1b00 */
[----:B------:R-:W3:Y:S02]  /*04d0*/  LDG.E.64 R16, desc[UR6][R24.64+-0x8] ;  /* 0xfffff80618107981 */ /* 0x000ee4000c1e1b00 */
[----:B--2---:R-:W-:-:S02]  /*04e0*/  DFMA R26, R8, R14, R26 ;  /* 0x0000000e081a722b */ /* 0x004fc4000000001a */
[----:B------:R-:W2:Y:S04]  /*04f0*/  LDG.E.64 R8, desc[UR6][R20.64+0x2ee00] ;  /* 0x02ee000614087981 */ /* 0x000ea8000c1e1b00 */
[----:B------:R-:W2:Y:S02]  /*0500*/  LDG.E.64 R14, desc[UR6][R24.64] ;  /* 0x00000006180e7981 */ /* 0x000ea4000c1e1b00 */
[----:B---3--:R-:W-:Y:S02]  /*0510*/  DFMA R18, R16, R18, R26 ;  /* 0x000000121012722b */ /* 0x008fe4000000001a */
[----:B------:R-:W3:Y:S04]  /*0520*/  LDG.E.64 R16, desc[UR6][R4.64+0x2ee00] ;  /* 0x02ee000604107981 */ /* 0x000ee8000c1e1b00 */
[----:B------:R-:W3:Y:S01]  /*0530*/  LDG.E.64 R26, desc[UR6][R24.64+0x8] ;  /* 0x00000806181a7981 */ /* 0x000ee2000c1e1b00 */
[----:B------:R-:W-:-:S04]  /*0540*/  VIADD R23, R2, 0x10 ;  /* 0x0000001002177836 */ /* 0x000fc80000000000 */
[----:B------:R-:W-:Y:S01]  /*0550*/  IMAD.WIDE R22, R23, 0x8, R6 ;  /* 0x0000000817167825 */ /* 0x000fe200078e0206 */
[----:B--2---:R-:W-:Y:S01]  /*0560*/  DFMA R18, R14, R8, R18 ;  /* 0x000000080e12722b */ /* 0x004fe20000000012 */
[----:B------:R-:W2:Y:S04]  /*0570*/  LDG.E.64 R14, desc[UR6][R10.64+0x3e800] ;  /* 0x03e800060a0e7981 */ /* 0x000ea8000c1e1b00 */
[----:B------:R-:W2:Y:S03]  /*0580*/  LDG.E.64 R8, desc[UR6][R22.64+-0x10] ;  /* 0xfffff00616087981 */ /* 0x000ea6000c1e1b00 */
[----:B---3--:R-:W-:Y:S02]  /*0590*/  DFMA R26, R26, R16, R18 ;  /* 0x000000101a1a722b */ /* 0x008fe40000000012 */
        /* <DEDUP_REMOVED lines=8> */
[----:B------:R-:W-:-:S05]  /*0620*/  IADD3 R25, PT, PT, R2, 0x14, RZ ;  /* 0x0000001402197810 */ /* 0x000fca0007ffe0ff */
        /* <DEDUP_REMOVED lines=18> */
[----:B---3--:R-:W-:Y:S01]  /*0750*/  DFMA R26, R26, R18, R16 ;  /* 0x000000121a1a722b */ /* 0x008fe20000000010 */
[----:B------:R-:W3:Y:S04]  /*0760*/  LDG.E.64 R18, desc[UR6][R12.64+0x5dc00] ;  /* 0x05dc00060c127981 */ /* 0x000ee8000c1e1b00 */
[----:B------:R-:W3:Y:S03]  /*0770*/  LDG.E.64 R16, desc[UR6][R22.64+-0x8] ;  /* 0xfffff80616107981 */ /* 0x000ee6000c1e1b00 */
[----:B--2---:R-:W-:Y:S01]  /*0780*/  DFMA R26, R8, R14, R26 ;  /* 0x0000000e081a722b */ /* 0x004fe2000000001a */
[----:B------:R-:W2:Y:S04]  /*0790*/  LDG.E.64 R8, desc[UR6][R20.64+0x5dc00] ;  /* 0x05dc000614087981 */ /* 0x000ea8000c1e1b00 */
[----:B------:R-:W2:Y:S03]  /*07a0*/  LDG.E.64 R14, desc[UR6][R22.64] ;  /* 0x00000006160e7981 */ /* 0x000ea6000c1e1b00 */
[----:B---3--:R-:W-:Y:S01]  /*07b0*/  DFMA R18, R16, R18, R26 ;  /* 0x000000121012722b */ /* 0x008fe2000000001a */
        /* <DEDUP_REMOVED lines=87> */
[----:B------:R-:W-:-:S05]  /*0d30*/  IMAD.WIDE R24, R25, 0x8, R6 ;  /* 0x0000000819187825 */ /* 0x000fca00078e0206 */
[----:B------:R-:W4:Y:S01]  /*0d40*/  LDG.E.64 R22, desc[UR6][R24.64+0x8] ;  /* 0x0000080618167981 */ /* 0x000f22000c1e1b00 */
[----:B--2---:R-:W-:-:S03]  /*0d50*/  DFMA R18, R14, R8, R18 ;  /* 0x000000080e12722b */ /* 0x004fc60000000012 */
[----:B------:R-:W2:Y:S04]  /*0d60*/  LDG.E.64 R14, desc[UR6][R10.64+0xcb200] ;  /* 0x0cb200060a0e7981 */ /* 0x000ea8000c1e1b00 */
[----:B------:R-:W2:Y:S01]  /*0d70*/  LDG.E.64 R8, desc[UR6][R24.64+-0x10] ;  /* 0xfffff00618087981 */ /* 0x000ea2000c1e1b00 */
[----:B---3--:R-:W-:-:S03]  /*0d80*/  DFMA R26, R26, R16, R18 ;  /* 0x000000101a1a722b */ /* 0x008fc60000000012 */
[----:B------:R-:W3:Y:S04]  /*0d90*/  LDG.E.64 R18, desc[UR6][R12.64+0xcb200] ;  /* 0x0cb200060c127981 */ /* 0x000ee8000c1e1b00 */
[----:B------:R-:W3:Y:S01]  /*0da0*/  LDG.E.64 R16, desc[UR6][R24.64+-0x8] ;  /* 0xfffff80618107981 */ /* 0x000ee2000c1e1b00 */
[----:B--2---:R-:W-:-:S03]  /*0db0*/  DFMA R26, R8, R14, R26 ;  /* 0x0000000e081a722b */ /* 0x004fc6000000001a */
[----:B------:R-:W2:Y:S04]  /*0dc0*/  LDG.E.64 R8, desc[UR6][R20.64+0xcb200] ;  /* 0x0cb2000614087981 */ /* 0x000ea8000c1e1b00 */
[----:B------:R-:W2:Y:S01]  /*0dd0*/  LDG.E.64 R14, desc[UR6][R24.64] ;  /* 0x00000006180e7981 */ /* 0x000ea2000c1e1b00 */
[----:B---3--:R-:W-:-:S03]  /*0de0*/  DFMA R18, R16, R18, R26 ;  /* 0x000000121012722b */ /* 0x008fc6000000001a */
[----:B------:R-:W4:Y:S01]  /*0df0*/  LDG.E.64 R16, desc[UR6][R4.64+0xcb200] ;  /* 0x0cb2000604107981 */ /* 0x000f22000c1e1b00 */
[----:B------:R-:W-:-:S04]  /*0e00*/  VIADD R27, R2, 0x38 ;  /* 0x00000038021b7836 */ /* 0x000fc80000000000 */
[----:B------:R-:W-:Y:S01]  /*0e10*/  IMAD.WIDE R26, R27, 0x8, R6 ;  /* 0x000000081b1a7825 */ /* 0x000fe200078e0206 */
[----:B--2---:R-:W-:Y:S01]  /*0e20*/  DFMA R18, R14, R8, R18 ;  /* 0x000000080e12722b */ /* 0x004fe20000000012 */
[----:B------:R-:W2:Y:S04]  /*0e30*/  LDG.E.64 R8, desc[UR6][R10.64+0xdac00] ;  /* 0x0dac00060a087981 */ /* 0x000ea8000c1e1b00 */
[----:B------:R-:W2:Y:S03]  /*0e40*/  LDG.E.64 R14, desc[UR6][R26.64+-0x10] ;  /* 0xfffff0061a0e7981 */ /* 0x000ea6000c1e1b00 */
[----:B----4-:R-:W-:Y:S01]  /*0e50*/  DFMA R16, R22, R16, R18 ;  /* 0x000000101610722b */ /* 0x010fe20000000012 */
[----:B------:R-:W3:Y:S04]  /*0e60*/  LDG.E.64 R22, desc[UR6][R12.64+0xdac00] ;  /* 0x0dac00060c167981 */ /* 0x000ee8000c1e1b00 */
[----:B------:R-:W3:Y:S03]  /*0e70*/  LDG.E.64 R18, desc[UR6][R26.64+-0x8] ;  /* 0xfffff8061a127981 */ /* 0x000ee6000c1e1b00 */
[----:B--2---:R-:W-:Y:S01]  /*0e80*/  DFMA R8, R14, R8, R16 ;  /* 0x000000080e08722b */ /* 0x004fe20000000010 */
[----:B------:R-:W2:Y:S04]  /*0e90*/  LDG.E.64 R14, desc[UR6][R20.64+0xdac00] ;  /* 0x0dac0006140e7981 */ /* 0x000ea8000c1e1b00 */
[----:B------:R-:W2:Y:S03]  /*0ea0*/  LDG.E.64 R16, desc[UR6][R26.64] ;  /* 0x000000061a107981 */ /* 0x000ea6000c1e1b00 */
[----:B---3--:R-:W-:-:S02]  /*0eb0*/  DFMA R22, R18, R22, R8 ;  /* 0x000000161216722b */ /* 0x008fc40000000008 */
[----:B------:R0:W3:Y:S04]  /*0ec0*/  LDG.E.64 R8, desc[UR6][R4.64+0xdac00] ;  /* 0x0dac000604087981 */ /* 0x0000e8000c1e1b00 */
[----:B------:R-:W3:Y:S01]  /*0ed0*/  LDG.E.64 R18, desc[UR6][R26.64+0x8] ;  /* 0x000008061a127981 */ /* 0x000ee2000c1e1b00 */
[----:B------:R-:W-:Y:S01]  /*0ee0*/  UIADD3 UR4, UPT, UPT, UR4, 0x3c, URZ ;  /* 0x0000003c04047890 */ /* 0x000fe2000fffe0ff */
[----:B------:R-:W-:-:S03]  /*0ef0*/  IADD3 R12, P0, PT, R12, 0xea600, RZ ;  /* 0x000ea6000c0c7810 */ /* 0x000fc60007f1e0ff */
[----:B------:R-:W-:Y:S01]  /*0f00*/  UISETP.NE.AND UP0, UPT, UR4, 0x5dc, UPT ;  /* 0x000005dc0400788c */ /* 0x000fe2000bf05270 */
[----:B------:R-:W-:Y:S02]  /*0f10*/  IADD3.X R13, PT, PT, RZ, R13, RZ, P0, !PT ;  /* 0x0000000dff0d7210 */ /* 0x000fe400007fe4ff */
[----:B------:R-:W-:Y:S02]  /*0f20*/  IADD3 R24, P0, PT, R20, 0xea600, RZ ;  /* 0x000ea60014187810 */ /* 0x000fe40007f1e0ff */
[----:B0-----:R-:W-:Y:S02]  /*0f30*/  IADD3 R4, P1, PT, R4, 0xea600, RZ ;  /* 0x000ea60004047810 */ /* 0x001fe40007f3e0ff */
[----:B------:R-:W-:Y:S02]  /*0f40*/  IADD3 R10, P2, PT, R10, 0xea600, RZ ;  /* 0x000ea6000a0a7810 */ /* 0x000fe40007f5e0ff */
[----:B------:R-:W-:Y:S02]  /*0f50*/  IADD3.X R25, PT, PT, RZ, R21, RZ, P0, !PT ;  /* 0x00000015ff197210 */ /* 0x000fe400007fe4ff */
[----:B------:R-:W-:-:S02]  /*0f60*/  IADD3.X R5, PT, PT, RZ, R5, RZ, P1, !PT ;  /* 0x00000005ff057210 */ /* 0x000fc40000ffe4ff */
[----:B------:R-:W-:Y:S02]  /*0f70*/  IADD3.X R11, PT, PT, RZ, R11, RZ, P2, !PT ;  /* 0x0000000bff0b7210 */ /* 0x000fe400017fe4ff */
[----:B------:R-:W-:Y:S01]  /*0f80*/  IADD3 R2, PT, PT, R2, 0x3c, RZ ;  /* 0x0000003c02027810 */ /* 0x000fe20007ffe0ff */
[----:B--2---:R-:W-:-:S08]  /*0f90*/  DFMA R14, R16, R14, R22 ;  /* 0x0000000e100e722b */ /* 0x004fd00000000016 */
[----:B---3--:R-:W-:Y:S01]  /*0fa0*/  DFMA R18, R18, R8, R14 ;  /* 0x000000081212722b */ /* 0x008fe2000000000e */
[----:B------:R-:W-:Y:S10]  /*0fb0*/  BRA.U UP0, `(.L_x_0) ;  /* 0xfffffff100847547 */ /* 0x000ff4000b83ffff */
[----:B------:R-:W0:Y:S01]  /*0fc0*/  LDC.64 R4, c[0x0][0x380] ;  /* 0x0000e000ff047b82 */ /* 0x000e220000000a00 */
[----:B------:R-:W-:-:S04]  /*0fd0*/  IMAD R3, R3, 0x7d0, R0 ;  /* 0x000007d003037824 */ /* 0x000fc800078e0200 */
[----:B0-----:R-:W-:-:S05]  /*0fe0*/  IMAD.WIDE R2, R3, 0x8, R4 ;  /* 0x0000000803027825 */ /* 0x001fca00078e0204 */
[----:B------:R-:W-:Y:S01]  /*0ff0*/  STG.E.64 desc[UR6][R2.64], R18 ;  /* 0x0000001202007986 */ /* 0x000fe2000c101b06 */
[----:B------:R-:W-:Y:S05]  /*1000*/  EXIT ;  /* 0x000000000000794d */ /* 0x000fea0003800000 */
.L_x_1:
[----:B------:R-:W-:-:S00]  /*1010*/  BRA `(.L_x_1) ;  /* 0xfffffffc00fc7947 */ /* 0x000fc0000383ffff */
[----:B------:R-:W-:-:S00]  /*1020*/  NOP ;  /* 0x0000000000007918 */ /* 0x000fc00000000000 */
        /* <DEDUP_REMOVED lines=13> */
.L_x_2:


//--------------------- .nv.shared.reserved.0     --------------------------
	.section	.nv.shared.reserved.0,"aw",@nobits
	.weak		__nv_reservedSMEM_offset_0_alias
	.size		__nv_reservedSMEM_offset_0_alias, 0, 64
	.other		__nv_reservedSMEM_offset_0_alias,@"STO_CUDA_RESERVED_SHARED STV_DEFAULT"
__nv_reservedSMEM_offset_0_alias:
	.zero		0
	.zero		64


//--------------------- .nv.constant0._Z18cuda_matmul_kernelPdS_S_ --------------------------
	.section	.nv.constant0._Z18cuda_matmul_kernelPdS_S_,"a",@progbits
	.sectionflags	@""
	.align	4
.nv.constant0._Z18cuda_matmul_kernelPdS_S_:
	.zero		920


//--------------------- SYMBOLS --------------------------

	.type		.nv.reservedSmem.offset0,@object
	.size		.nv.reservedSmem.offset0,0x4
